//
// Generated by NVIDIA NVVM Compiler
//
// Compiler Build ID: CL-36424714
// Cuda compilation tools, release 13.0, V13.0.88
// Based on NVVM 20.0.0
//

.version 9.0
.target sm_100
.address_size 64

	// .globl	_Z9minKernelPKfPfi
// _ZZ9minKernelPKfPfiE5sdata has been demoted

.visible .entry _Z9minKernelPKfPfi(
	.param .u64 .ptr .align 1 _Z9minKernelPKfPfi_param_0,
	.param .u64 .ptr .align 1 _Z9minKernelPKfPfi_param_1,
	.param .u32 _Z9minKernelPKfPfi_param_2
)
{
	.reg .pred 	%p<7>;
	.reg .b32 	%r<19>;
	.reg .b32 	%f<11>;
	.reg .b64 	%rd<7>;
	// demoted variable
	.shared .align 4 .b8 _ZZ9minKernelPKfPfiE5sdata[64];
	ld.param.u64 	%rd2, [_Z9minKernelPKfPfi_param_0];
	ld.param.u64 	%rd3, [_Z9minKernelPKfPfi_param_1];
	ld.param.u32 	%r9, [_Z9minKernelPKfPfi_param_2];
	cvta.to.global.u64 	%rd1, %rd3;
	mov.u32 	%r17, %ntid.x;
	mov.u32 	%r2, %tid.x;
	setp.ge.s32 	%p1, %r2, %r9;
	mov.f32 	%f10, 0f7F7FFFFF;
	@%p1 bra 	$L__BB0_2;
	cvta.to.global.u64 	%rd4, %rd2;
	mov.u32 	%r10, %ctaid.x;
	mad.lo.s32 	%r11, %r10, %r17, %r2;
	mul.wide.s32 	%rd5, %r11, 4;
	add.s64 	%rd6, %rd4, %rd5;
	ld.global.f32 	%f10, [%rd6];
$L__BB0_2:
	shl.b32 	%r12, %r2, 2;
	mov.u32 	%r13, _ZZ9minKernelPKfPfiE5sdata;
	add.s32 	%r3, %r13, %r12;
	st.shared.f32 	[%r3], %f10;
	setp.lt.u32 	%p2, %r17, 2;
	@%p2 bra 	$L__BB0_6;
$L__BB0_3:
	shr.u32 	%r5, %r17, 1;
	setp.ge.u32 	%p3, %r2, %r5;
	@%p3 bra 	$L__BB0_5;
	ld.shared.f32 	%f5, [%r3];
	shl.b32 	%r14, %r5, 2;
	add.s32 	%r15, %r3, %r14;
	ld.shared.f32 	%f6, [%r15];
	min.f32 	%f7, %f5, %f6;
	st.shared.f32 	[%r3], %f7;
$L__BB0_5:
	bar.sync 	0;
	setp.gt.u32 	%p4, %r17, 3;
	mov.u32 	%r17, %r5;
	@%p4 bra 	$L__BB0_3;
$L__BB0_6:
	setp.ne.s32 	%p5, %r2, 0;
	@%p5 bra 	$L__BB0_9;
	ld.shared.f32 	%f3, [_ZZ9minKernelPKfPfiE5sdata];
	ld.global.u32 	%r18, [%rd1];
$L__BB0_8:
	mov.b32 	%f8, %r18;
	min.f32 	%f9, %f8, %f3;
	mov.b32 	%r16, %f9;
	atom.relaxed.global.cas.b32 	%r8, [%rd1], %r18, %r16;
	setp.ne.s32 	%p6, %r18, %r8;
	mov.u32 	%r18, %r8;
	@%p6 bra 	$L__BB0_8;
$L__BB0_9:
	ret;

}


// ===== COMPILED SASS (sm_100) =====

	.target	sm_100

	.elftype	@"ET_EXEC"


//--------------------- .note.nv.tkinfo           --------------------------
	.section	.note.nv.tkinfo,"",@"SHT_NOTE"
	.sectionflags	@"SHF_NOTE_NV_TKINFO"
	.tkinfo
        /*0018*/ 	.word	0x00000002
        /*0030*/ 	.string	""
        /*0030*/ 	.string	"ptxas"
        /*0030*/ 	.string	"Cuda compilation tools, release 13.0, V13.0.88"
        /*0030*/ 	.string	"Build cuda_13.0.r13.0/compiler.36424714_0"
        /*0030*/ 	.string	"-arch sm_100 -m 64 "



//--------------------- .note.nv.cuinfo           --------------------------
	.section	.note.nv.cuinfo,"",@"SHT_NOTE"
	.sectionflags	@"SHF_NOTE_NV_CUINFO"
        /*0018*/ 	.short	0x0002
        /*001a*/ 	.short	0x0064
        /*001c*/ 	.short	0x0082
	.zero		2


//--------------------- .nv.info                  --------------------------
	.section	.nv.info,"",@"SHT_CUDA_INFO"
	.align	4


	//----- nvinfo : EIATTR_REGCOUNT
	.align		4
        /*0000*/ 	.byte	0x04, 0x2f
        /*0002*/ 	.short	(.L_1 - .L_0)
	.align		4
.L_0:
        /*0004*/ 	.word	index@(_Z9minKernelPKfPfi)
        /*0008*/ 	.word	0x0000000a


	//----- nvinfo : EIATTR_FRAME_SIZE
	.align		4
.L_1:
        /*000c*/ 	.byte	0x04, 0x11
        /*000e*/ 	.short	(.L_3 - .L_2)
	.align		4
.L_2:
        /*0010*/ 	.word	index@(_Z9minKernelPKfPfi)
        /*0014*/ 	.word	0x00000000


	//----- nvinfo : EIATTR_MIN_STACK_SIZE
	.align		4
.L_3:
        /*0018*/ 	.byte	0x04, 0x12
        /*001a*/ 	.short	(.L_5 - .L_4)
	.align		4
.L_4:
        /*001c*/ 	.word	index@(_Z9minKernelPKfPfi)
        /*0020*/ 	.word	0x00000000
.L_5:


//--------------------- .nv.compat                --------------------------
	.section	.nv.compat,"",@"SHT_CUDA_COMPAT_INFO"
	.align	4
        /*0000*/ 	.byte	0x02, 0x09, 0x00, 0x00, 0x02, 0x02, 0x01, 0x00, 0x02, 0x05, 0x05, 0x00, 0x03, 0x07, 0x01, 0x01
        /*0010*/ 	.byte	0x02, 0x03, 0x00, 0x00, 0x02, 0x06, 0x01, 0x00, 0x04, 0x0b, 0x08, 0x00, 0x09, 0x00, 0x00, 0x00
        /*0020*/ 	.byte	0x00, 0x00, 0x00, 0x00


//--------------------- .nv.info._Z9minKernelPKfPfi --------------------------
	.section	.nv.info._Z9minKernelPKfPfi,"",@"SHT_CUDA_INFO"
	.sectionflags	@""
	.align	4


	//----- nvinfo : EIATTR_CUDA_API_VERSION
	.align		4
        /*0000*/ 	.byte	0x04, 0x37
        /*0002*/ 	.short	(.L_7 - .L_6)
.L_6:
        /*0004*/ 	.word	0x00000082


	//----- nvinfo : EIATTR_KPARAM_INFO
	.align		4
.L_7:
        /*0008*/ 	.byte	0x04, 0x17
        /*000a*/ 	.short	(.L_9 - .L_8)
.L_8:
        /*000c*/ 	.word	0x00000000
        /*0010*/ 	.short	0x0002
        /*0012*/ 	.short	0x0010
        /*0014*/ 	.byte	0x00, 0xf0, 0x11, 0x00


	//----- nvinfo : EIATTR_KPARAM_INFO
	.align		4
.L_9:
        /*0018*/ 	.byte	0x04, 0x17
        /*001a*/ 	.short	(.L_11 - .L_10)
.L_10:
        /*001c*/ 	.word	0x00000000
        /*0020*/ 	.short	0x0001
        /*0022*/ 	.short	0x0008
        /*0024*/ 	.byte	0x00, 0xf5, 0x21, 0x00


	//----- nvinfo : EIATTR_KPARAM_INFO
	.align		4
.L_11:
        /*0028*/ 	.byte	0x04, 0x17
        /*002a*/ 	.short	(.L_13 - .L_12)
.L_12:
        /*002c*/ 	.word	0x00000000
        /*0030*/ 	.short	0x0000
        /*0032*/ 	.short	0x0000
        /*0034*/ 	.byte	0x00, 0xf5, 0x21, 0x00


	//----- nvinfo : EIATTR_SPARSE_MMA_MASK
	.align		4
.L_13:
        /*0038*/ 	.byte	0x03, 0x50
        /*003a*/ 	.short	0x0000


	//----- nvinfo : EIATTR_MAXREG_COUNT
	.align		4
        /*003c*/ 	.byte	0x03, 0x1b
        /*003e*/ 	.short	0x00ff


	//----- nvinfo : EIATTR_NUM_BARRIERS
	.align		4
        /*0040*/ 	.byte	0x02, 0x4c
        /*0042*/ 	.byte	0x01
	.zero		1


	//----- nvinfo : EIATTR_MERCURY_ISA_VERSION
	.align		4
        /*0044*/ 	.byte	0x03, 0x5f
        /*0046*/ 	.short	0x0101


	//----- nvinfo : EIATTR_VRC_CTA_INIT_COUNT
	.align		4
        /*0048*/ 	.byte	0x02, 0x4a
	.zero		1
	.zero		1


	//----- nvinfo : EIATTR_EXIT_INSTR_OFFSETS
	.align		4
        /*004c*/ 	.byte	0x04, 0x1c
        /*004e*/ 	.short	(.L_15 - .L_14)


	//   ....[0]....
.L_14:
        /*0050*/ 	.word	0x00000200


	//   ....[1]....
        /*0054*/ 	.word	0x000002d0


	//----- nvinfo : EIATTR_CRS_STACK_SIZE
	.align		4
.L_15:
        /*0058*/ 	.byte	0x04, 0x1e
        /*005a*/ 	.short	(.L_17 - .L_16)
.L_16:
        /*005c*/ 	.word	0x00000000


	//----- nvinfo : EIATTR_CBANK_PARAM_SIZE
	.align		4
.L_17:
        /*0060*/ 	.byte	0x03, 0x19
        /*0062*/ 	.short	0x0014


	//----- nvinfo : EIATTR_PARAM_CBANK
	.align		4
        /*0064*/ 	.byte	0x04, 0x0a
        /*0066*/ 	.short	(.L_19 - .L_18)
	.align		4
.L_18:
        /*0068*/ 	.word	index@(.nv.constant0._Z9minKernelPKfPfi)
        /*006c*/ 	.short	0x0380
        /*006e*/ 	.short	0x0014


	//----- nvinfo : EIATTR_SW_WAR
	.align		4
.L_19:
        /*0070*/ 	.byte	0x04, 0x36
        /*0072*/ 	.short	(.L_21 - .L_20)
.L_20:
        /*0074*/ 	.word	0x00000008
.L_21:


//--------------------- .nv.callgraph             --------------------------
	.section	.nv.callgraph,"",@"SHT_CUDA_CALLGRAPH"
	.align	4
	.sectionentsize	8
	.align		4
        /*0000*/ 	.word	0x00000000
	.align		4
        /*0004*/ 	.word	0xffffffff
	.align		4
        /*0008*/ 	.word	0x00000000
	.align		4
        /*000c*/ 	.word	0xfffffffe
	.align		4
        /*0010*/ 	.word	0x00000000
	.align		4
        /*0014*/ 	.word	0xfffffffd
	.align		4
        /*0018*/ 	.word	0x00000000
	.align		4
        /*001c*/ 	.word	0xfffffffc


//--------------------- .text._Z9minKernelPKfPfi  --------------------------
	.section	.text._Z9minKernelPKfPfi,"ax",@progbits
	.align	128
        .global         _Z9minKernelPKfPfi
        .type           _Z9minKernelPKfPfi,@function
        .size           _Z9minKernelPKfPfi,(.L_x_4 - _Z9minKernelPKfPfi)
        .other          _Z9minKernelPKfPfi,@"STO_CUDA_ENTRY STV_DEFAULT"
_Z9minKernelPKfPfi:
.text._Z9minKernelPKfPfi:
[----:B------:R-:W-:Y:S01]  /*0000*/  LDC R1, c[0x0][0x37c] ;  /* 0x0000df00ff017b82 */ /* 0x000fe20000000800 */
[----:B------:R-:W0:Y:S01]  /*0010*/  S2R R7, SR_TID.X ;  /* 0x0000000000077919 */ /* 0x000e220000002100 */
[----:B------:R-:W0:Y:S01]  /*0020*/  LDCU UR4, c[0x0][0x390] ;  /* 0x00007200ff0477ac */ /* 0x000e220008000800 */
[----:B------:R-:W-:Y:S01]  /*0030*/  IMAD.MOV.U32 R4, RZ, RZ, 0x7f7fffff ;  /* 0x7f7fffffff047424 */ /* 0x000fe200078e00ff */
[----:B------:R-:W1:Y:S01]  /*0040*/  LDCU.64 UR6, c[0x0][0x358] ;  /* 0x00006b00ff0677ac */ /* 0x000e620008000a00 */
[----:B0-----:R-:W-:Y:S01]  /*0050*/  ISETP.GE.AND P0, PT, R7, UR4, PT ;  /* 0x0000000407007c0c */ /* 0x001fe2000bf06270 */
[----:B------:R-:W0:-:S12]  /*0060*/  LDCU UR4, c[0x0][0x360] ;  /* 0x00006c00ff0477ac */ /* 0x000e180008000800 */
[----:B------:R-:W2:Y:S01]  /*0070*/  @!P0 S2R R5, SR_CTAID.X ;  /* 0x0000000000058919 */ /* 0x000ea20000002500 */
[----:B------:R-:W3:Y:S01]  /*0080*/  @!P0 LDC.64 R2, c[0x0][0x380] ;  /* 0x0000e000ff028b82 */ /* 0x000ee20000000a00 */
[----:B0-----:R-:W-:-:S04]  /*0090*/  IMAD.U32 R0, RZ, RZ, UR4 ;  /* 0x00000004ff007e24 */ /* 0x001fc8000f8e00ff */
[----:B--2---:R-:W-:-:S04]  /*00a0*/  @!P0 IMAD R5, R0, R5, R7 ;  /* 0x0000000500058224 */ /* 0x004fc800078e0207 */
[----:B---3--:R-:W-:-:S05]  /*00b0*/  @!P0 IMAD.WIDE R2, R5, 0x4, R2 ;  /* 0x0000000405028825 */ /* 0x008fca00078e0202 */
[----:B-1----:R-:W2:Y:S01]  /*00c0*/  @!P0 LDG.E R4, desc[UR6][R2.64] ;  /* 0x0000000602048981 */ /* 0x002ea2000c1e1900 */
[----:B------:R-:W0:Y:S01]  /*00d0*/  S2UR UR5, SR_CgaCtaId ;  /* 0x00000000000579c3 */ /* 0x000e220000008800 */
[----:B------:R-:W-:Y:S01]  /*00e0*/  UMOV UR4, 0x400 ;  /* 0x0000040000047882 */ /* 0x000fe20000000000 */
[----:B------:R-:W-:Y:S02]  /*00f0*/  ISETP.GE.U32.AND P1, PT, R0, 0x2, PT ;  /* 0x000000020000780c */ /* 0x000fe40003f26070 */
[----:B------:R-:W-:Y:S01]  /*0100*/  ISETP.NE.AND P0, PT, R7, RZ, PT ;  /* 0x000000ff0700720c */ /* 0x000fe20003f05270 */
[----:B0-----:R-:W-:-:S06]  /*0110*/  ULEA UR4, UR5, UR4, 0x18 ;  /* 0x0000000405047291 */ /* 0x001fcc000f8ec0ff */
[----:B------:R-:W-:-:S05]  /*0120*/  LEA R5, R7, UR4, 0x2 ;  /* 0x0000000407057c11 */ /* 0x000fca000f8e10ff */
[----:B--2---:R0:W-:Y:S01]  /*0130*/  STS [R5], R4 ;  /* 0x0000000405007388 */ /* 0x0041e20000000800 */
[----:B------:R-:W-:Y:S05]  /*0140*/  @!P1 BRA `(.L_x_0) ;  /* 0x00000000002c9947 */ /* 0x000fea0003800000 */
.L_x_1:
[----:B0-----:R-:W-:-:S04]  /*0150*/  SHF.R.U32.HI R4, RZ, 0x1, R0 ;  /* 0x00000001ff047819 */ /* 0x001fc80000011600 */
[----:B------:R-:W-:-:S13]  /*0160*/  ISETP.GE.U32.AND P1, PT, R7, R4, PT ;  /* 0x000000040700720c */ /* 0x000fda0003f26070 */
[----:B------:R-:W-:Y:S01]  /*0170*/  @!P1 IMAD R3, R4, 0x4, R5 ;  /* 0x0000000404039824 */ /* 0x000fe200078e0205 */
[----:B------:R-:W-:Y:S05]  /*0180*/  @!P1 LDS R2, [R5] ;  /* 0x0000000005029984 */ /* 0x000fea0000000800 */
[----:B------:R-:W0:Y:S02]  /*0190*/  @!P1 LDS R3, [R3] ;  /* 0x0000000003039984 */ /* 0x000e240000000800 */
[----:B0-----:R-:W-:-:S05]  /*01a0*/  @!P1 FMNMX R2, R2, R3, PT ;  /* 0x0000000302029209 */ /* 0x001fca0003800000 */
[----:B------:R1:W-:Y:S01]  /*01b0*/  @!P1 STS [R5], R2 ;  /* 0x0000000205009388 */ /* 0x0003e20000000800 */
[----:B------:R-:W-:Y:S01]  /*01c0*/  BAR.SYNC.DEFER_BLOCKING 0x0 ;  /* 0x0000000000007b1d */ /* 0x000fe20000010000 */
[----:B------:R-:W-:Y:S01]  /*01d0*/  ISETP.GT.U32.AND P1, PT, R0, 0x3, PT ;  /* 0x000000030000780c */ /* 0x000fe20003f24070 */
[----:B------:R-:W-:-:S12]  /*01e0*/  IMAD.MOV.U32 R0, RZ, RZ, R4 ;  /* 0x000000ffff007224 */ /* 0x000fd800078e0004 */
[----:B-1----:R-:W-:Y:S05]  /*01f0*/  @P1 BRA `(.L_x_1) ;  /* 0xfffffffc00d41947 */ /* 0x002fea000383ffff */
.L_x_0:
[----:B------:R-:W-:Y:S05]  /*0200*/  @P0 EXIT ;  /* 0x000000000000094d */ /* 0x000fea0003800000 */
[----:B------:R-:W1:Y:S02]  /*0210*/  LDC.64 R2, c[0x0][0x388] ;  /* 0x0000e200ff027b82 */ /* 0x000e640000000a00 */
[----:B-1----:R1:W5:Y:S06]  /*0220*/  LDG.E R6, desc[UR6][R2.64] ;  /* 0x0000000602067981 */ /* 0x00236c000c1e1900 */
[----:B------:R-:W2:Y:S01]  /*0230*/  S2UR UR5, SR_CgaCtaId ;  /* 0x00000000000579c3 */ /* 0x000ea20000008800 */
[----:B------:R-:W-:Y:S02]  /*0240*/  UMOV UR4, 0x400 ;  /* 0x0000040000047882 */ /* 0x000fe40000000000 */
[----:B--2---:R-:W-:-:S09]  /*0250*/  ULEA UR4, UR5, UR4, 0x18 ;  /* 0x0000000405047291 */ /* 0x004fd2000f8ec0ff */
[----:B01----:R-:W0:Y:S03]  /*0260*/  LDS R5, [UR4] ;  /* 0x00000004ff057984 */ /* 0x003e260008000800 */
.L_x_2:
[----:B0----5:R-:W-:Y:S01]  /*0270*/  FMNMX R7, R5, R6, PT ;  /* 0x0000000605077209 */ /* 0x021fe20003800000 */
[----:B------:R-:W-:Y:S05]  /*0280*/  YIELD ;  /* 0x0000000000007946 */ /* 0x000fea0003800000 */
[----:B------:R-:W2:Y:S02]  /*0290*/  ATOMG.E.CAS.STRONG.GPU PT, R7, [R2], R6, R7 ;  /* 0x00000006020773a9 */ /* 0x000ea400001ee107 */
[----:B--2---:R-:W-:Y:S01]  /*02a0*/  ISETP.NE.AND P0, PT, R6, R7, PT ;  /* 0x000000070600720c */ /* 0x004fe20003f05270 */
[----:B------:R-:W-:-:S12]  /*02b0*/  IMAD.MOV.U32 R6, RZ, RZ, R7 ;  /* 0x000000ffff067224 */ /* 0x000fd800078e0007 */
[----:B------:R-:W-:Y:S05]  /*02c0*/  @P0 BRA `(.L_x_2) ;  /* 0xfffffffc00e80947 */ /* 0x000fea000383ffff */
[----:B------:R-:W-:Y:S05]  /*02d0*/  EXIT ;  /* 0x000000000000794d */ /* 0x000fea0003800000 */
.L_x_3:
[----:B------:R-:W-:-:S00]  /*02e0*/  BRA `(.L_x_3) ;  /* 0xfffffffc00fc7947 */ /* 0x000fc0000383ffff */
[----:B------:R-:W-:-:S00]  /*02f0*/  NOP ;  /* 0x0000000000007918 */ /* 0x000fc00000000000 */
        /* <DEDUP_REMOVED lines=8> */
.L_x_4:


//--------------------- .nv.shared._Z9minKernelPKfPfi --------------------------
	.section	.nv.shared._Z9minKernelPKfPfi,"aw",@nobits
	.sectionflags	@""
	.align	4
.nv.shared._Z9minKernelPKfPfi:
	.zero		1088


//--------------------- .nv.shared.reserved.0     --------------------------
	.section	.nv.shared.reserved.0,"aw",@nobits
	.weak		__nv_reservedSMEM_offset_0_alias
	.size		__nv_reservedSMEM_offset_0_alias, 0, 64
	.other		__nv_reservedSMEM_offset_0_alias,@"STO_CUDA_RESERVED_SHARED STV_DEFAULT"
__nv_reservedSMEM_offset_0_alias:
	.zero		0
	.zero		64


//--------------------- .nv.constant0._Z9minKernelPKfPfi --------------------------
	.section	.nv.constant0._Z9minKernelPKfPfi,"a",@progbits
	.sectionflags	@""
	.align	4
.nv.constant0._Z9minKernelPKfPfi:
	.zero		916


//--------------------- SYMBOLS --------------------------

	.type		.nv.reservedSmem.offset0,@object
	.size		.nv.reservedSmem.offset0,0x4
	.type		.nv.reservedSmem.cap,@object
	.size		.nv.reservedSmem.cap,0x4
